//
// Generated by NVIDIA NVVM Compiler
//
// Compiler Build ID: CL-36424714
// Cuda compilation tools, release 13.0, V13.0.88
// Based on NVVM 20.0.0
//

.version 9.0
.target sm_100
.address_size 64

	// .globl	_Z18identify_keypointsPfPjiif

.visible .entry _Z18identify_keypointsPfPjiif(
	.param .u64 .ptr .align 1 _Z18identify_keypointsPfPjiif_param_0,
	.param .u64 .ptr .align 1 _Z18identify_keypointsPfPjiif_param_1,
	.param .u32 _Z18identify_keypointsPfPjiif_param_2,
	.param .u32 _Z18identify_keypointsPfPjiif_param_3,
	.param .f32 _Z18identify_keypointsPfPjiif_param_4
)
{
	.reg .pred 	%p<73>;
	.reg .b16 	%rs<86>;
	.reg .b32 	%r<19>;
	.reg .b32 	%f<71>;
	.reg .b64 	%rd<35>;
	.reg .b64 	%fd<4>;

	ld.param.u64 	%rd10, [_Z18identify_keypointsPfPjiif_param_0];
	ld.param.u64 	%rd9, [_Z18identify_keypointsPfPjiif_param_1];
	ld.param.u32 	%r11, [_Z18identify_keypointsPfPjiif_param_2];
	ld.param.u32 	%r12, [_Z18identify_keypointsPfPjiif_param_3];
	ld.param.f32 	%f2, [_Z18identify_keypointsPfPjiif_param_4];
	cvta.to.global.u64 	%rd1, %rd10;
	mov.u32 	%r13, %ctaid.x;
	mov.u32 	%r14, %ntid.x;
	mov.u32 	%r15, %tid.x;
	mad.lo.s32 	%r1, %r13, %r14, %r15;
	setp.ge.s32 	%p1, %r1, %r11;
	@%p1 bra 	$L__BB0_21;
	mul.wide.s32 	%rd11, %r1, 4;
	add.s64 	%rd12, %rd1, %rd11;
	ld.global.f32 	%f1, [%rd12];
	abs.f32 	%f3, %f1;
	cvt.f64.f32 	%fd1, %f3;
	cvt.f64.f32 	%fd2, %f2;
	mul.f64 	%fd3, %fd2, 0d3FE999999999999A;
	setp.gtu.f64 	%p2, %fd3, %fd1;
	@%p2 bra 	$L__BB0_21;
	add.s32 	%r2, %r1, -1;
	add.s32 	%r3, %r2, %r11;
	sub.s32 	%r4, %r2, %r12;
	setp.lt.s32 	%p3, %r4, 0;
	setp.ge.s32 	%p4, %r4, %r11;
	or.pred  	%p5, %p3, %p4;
	sub.s32 	%r16, %r3, %r12;
	mul.wide.s32 	%rd13, %r16, 4;
	add.s64 	%rd2, %rd1, %rd13;
	mul.wide.s32 	%rd3, %r11, 4;
	add.s64 	%rd4, %rd2, %rd3;
	mov.b16 	%rs72, 1;
	mov.u16 	%rs73, %rs72;
	@%p5 bra 	$L__BB0_4;
	ld.global.f32 	%f4, [%rd2];
	ld.global.f32 	%f6, [%rd4];
	mul.wide.u32 	%rd14, %r4, 4;
	add.s64 	%rd15, %rd1, %rd14;
	ld.global.f32 	%f8, [%rd15];
	max.f32 	%f9, %f8, %f6;
	max.f32 	%f10, %f9, %f4;
	setp.gt.f32 	%p6, %f10, %f1;
	setp.leu.f32 	%p7, %f10, %f1;
	selp.u16 	%rs73, 1, 0, %p7;
	min.f32 	%f12, %f8, %f6;
	min.f32 	%f13, %f12, %f4;
	setp.lt.f32 	%p8, %f13, %f1;
	setp.geu.f32 	%p9, %f13, %f1;
	selp.u16 	%rs72, 1, 0, %p9;
	and.pred  	%p10, %p8, %p6;
	@%p10 bra 	$L__BB0_21;
$L__BB0_4:
	setp.lt.s32 	%p11, %r2, 0;
	setp.ge.s32 	%p12, %r2, %r11;
	or.pred  	%p13, %p11, %p12;
	mul.wide.s32 	%rd16, %r3, 4;
	add.s64 	%rd5, %rd1, %rd16;
	add.s64 	%rd6, %rd5, %rd3;
	@%p13 bra 	$L__BB0_6;
	ld.global.f32 	%f14, [%rd5];
	setp.gt.f32 	%p14, %f14, %f1;
	setp.lt.f32 	%p15, %f14, %f1;
	ld.global.f32 	%f16, [%rd6];
	mul.wide.u32 	%rd17, %r2, 4;
	add.s64 	%rd18, %rd1, %rd17;
	ld.global.f32 	%f18, [%rd18];
	max.f32 	%f19, %f18, %f16;
	setp.gt.f32 	%p16, %f19, %f1;
	selp.b16 	%rs34, 0, %rs73, %p14;
	selp.b16 	%rs73, 0, %rs34, %p16;
	min.f32 	%f20, %f18, %f16;
	setp.lt.f32 	%p17, %f20, %f1;
	selp.b16 	%rs36, 0, %rs72, %p15;
	selp.b16 	%rs72, 0, %rs36, %p17;
	or.b16  	%rs37, %rs72, %rs73;
	and.b16  	%rs38, %rs37, 255;
	setp.eq.s16 	%p18, %rs38, 0;
	@%p18 bra 	$L__BB0_21;
$L__BB0_6:
	add.s32 	%r5, %r2, %r12;
	setp.lt.s32 	%p19, %r5, 0;
	setp.ge.s32 	%p20, %r5, %r11;
	or.pred  	%p21, %p19, %p20;
	add.s32 	%r17, %r5, %r11;
	mul.wide.s32 	%rd19, %r17, 4;
	add.s64 	%rd7, %rd1, %rd19;
	add.s64 	%rd8, %rd7, %rd3;
	@%p21 bra 	$L__BB0_8;
	ld.global.f32 	%f21, [%rd7];
	setp.gt.f32 	%p22, %f21, %f1;
	setp.lt.f32 	%p23, %f21, %f1;
	ld.global.f32 	%f23, [%rd8];
	mul.wide.u32 	%rd20, %r5, 4;
	add.s64 	%rd21, %rd1, %rd20;
	ld.global.f32 	%f25, [%rd21];
	max.f32 	%f26, %f25, %f23;
	setp.gt.f32 	%p24, %f26, %f1;
	selp.b16 	%rs39, 0, %rs73, %p22;
	selp.b16 	%rs73, 0, %rs39, %p24;
	min.f32 	%f27, %f25, %f23;
	setp.lt.f32 	%p25, %f27, %f1;
	selp.b16 	%rs41, 0, %rs72, %p23;
	selp.b16 	%rs72, 0, %rs41, %p25;
	or.b16  	%rs42, %rs72, %rs73;
	and.b16  	%rs43, %rs42, 255;
	setp.eq.s16 	%p26, %rs43, 0;
	@%p26 bra 	$L__BB0_21;
$L__BB0_8:
	sub.s32 	%r6, %r1, %r12;
	setp.lt.s32 	%p27, %r6, 0;
	setp.ge.s32 	%p28, %r6, %r11;
	or.pred  	%p29, %p27, %p28;
	@%p29 bra 	$L__BB0_10;
	ld.global.f32 	%f28, [%rd2+4];
	setp.gt.f32 	%p30, %f28, %f1;
	setp.lt.f32 	%p31, %f28, %f1;
	ld.global.f32 	%f30, [%rd4+4];
	mul.wide.u32 	%rd22, %r6, 4;
	add.s64 	%rd23, %rd1, %rd22;
	ld.global.f32 	%f32, [%rd23];
	max.f32 	%f33, %f32, %f30;
	setp.gt.f32 	%p32, %f33, %f1;
	selp.b16 	%rs44, 0, %rs73, %p30;
	selp.b16 	%rs73, 0, %rs44, %p32;
	min.f32 	%f34, %f32, %f30;
	setp.lt.f32 	%p33, %f34, %f1;
	selp.b16 	%rs46, 0, %rs72, %p31;
	selp.b16 	%rs72, 0, %rs46, %p33;
	or.b16  	%rs47, %rs72, %rs73;
	and.b16  	%rs48, %rs47, 255;
	setp.eq.s16 	%p34, %rs48, 0;
	@%p34 bra 	$L__BB0_21;
$L__BB0_10:
	setp.lt.s32 	%p35, %r1, 0;
	@%p35 bra 	$L__BB0_12;
	ld.global.f32 	%f35, [%rd5+4];
	ld.global.f32 	%f37, [%rd6+4];
	max.f32 	%f38, %f37, %f35;
	setp.gt.f32 	%p36, %f38, %f1;
	selp.b16 	%rs73, 0, %rs73, %p36;
	min.f32 	%f39, %f37, %f35;
	setp.lt.f32 	%p37, %f39, %f1;
	selp.b16 	%rs72, 0, %rs72, %p37;
	or.b16  	%rs50, %rs72, %rs73;
	and.b16  	%rs51, %rs50, 255;
	setp.eq.s16 	%p38, %rs51, 0;
	@%p38 bra 	$L__BB0_21;
$L__BB0_12:
	add.s32 	%r7, %r1, %r12;
	setp.lt.s32 	%p39, %r7, 0;
	setp.ge.s32 	%p40, %r7, %r11;
	or.pred  	%p41, %p39, %p40;
	@%p41 bra 	$L__BB0_14;
	ld.global.f32 	%f40, [%rd7+4];
	setp.gt.f32 	%p42, %f40, %f1;
	setp.lt.f32 	%p43, %f40, %f1;
	ld.global.f32 	%f42, [%rd8+4];
	mul.wide.u32 	%rd24, %r7, 4;
	add.s64 	%rd25, %rd1, %rd24;
	ld.global.f32 	%f44, [%rd25];
	max.f32 	%f45, %f44, %f42;
	setp.gt.f32 	%p44, %f45, %f1;
	selp.b16 	%rs52, 0, %rs73, %p42;
	selp.b16 	%rs73, 0, %rs52, %p44;
	min.f32 	%f46, %f44, %f42;
	setp.lt.f32 	%p45, %f46, %f1;
	selp.b16 	%rs54, 0, %rs72, %p43;
	selp.b16 	%rs72, 0, %rs54, %p45;
	or.b16  	%rs55, %rs72, %rs73;
	and.b16  	%rs56, %rs55, 255;
	setp.eq.s16 	%p46, %rs56, 0;
	@%p46 bra 	$L__BB0_21;
$L__BB0_14:
	add.s32 	%r8, %r1, 1;
	sub.s32 	%r9, %r8, %r12;
	setp.lt.s32 	%p47, %r9, 0;
	setp.ge.s32 	%p48, %r9, %r11;
	or.pred  	%p49, %p47, %p48;
	@%p49 bra 	$L__BB0_16;
	ld.global.f32 	%f47, [%rd2+8];
	setp.gt.f32 	%p50, %f47, %f1;
	setp.lt.f32 	%p51, %f47, %f1;
	ld.global.f32 	%f49, [%rd4+8];
	mul.wide.u32 	%rd26, %r9, 4;
	add.s64 	%rd27, %rd1, %rd26;
	ld.global.f32 	%f51, [%rd27];
	max.f32 	%f52, %f51, %f49;
	setp.gt.f32 	%p52, %f52, %f1;
	selp.b16 	%rs57, 0, %rs73, %p50;
	selp.b16 	%rs73, 0, %rs57, %p52;
	min.f32 	%f53, %f51, %f49;
	setp.lt.f32 	%p53, %f53, %f1;
	selp.b16 	%rs59, 0, %rs72, %p51;
	selp.b16 	%rs72, 0, %rs59, %p53;
	or.b16  	%rs60, %rs72, %rs73;
	and.b16  	%rs61, %rs60, 255;
	setp.eq.s16 	%p54, %rs61, 0;
	@%p54 bra 	$L__BB0_21;
$L__BB0_16:
	setp.lt.s32 	%p55, %r1, -1;
	setp.ge.s32 	%p56, %r8, %r11;
	or.pred  	%p57, %p55, %p56;
	@%p57 bra 	$L__BB0_18;
	ld.global.f32 	%f54, [%rd5+8];
	setp.gt.f32 	%p58, %f54, %f1;
	setp.lt.f32 	%p59, %f54, %f1;
	ld.global.f32 	%f56, [%rd6+8];
	mul.wide.u32 	%rd28, %r8, 4;
	add.s64 	%rd29, %rd1, %rd28;
	ld.global.f32 	%f58, [%rd29];
	max.f32 	%f59, %f58, %f56;
	setp.gt.f32 	%p60, %f59, %f1;
	selp.b16 	%rs62, 0, %rs73, %p58;
	selp.b16 	%rs73, 0, %rs62, %p60;
	min.f32 	%f60, %f58, %f56;
	setp.lt.f32 	%p61, %f60, %f1;
	selp.b16 	%rs64, 0, %rs72, %p59;
	selp.b16 	%rs72, 0, %rs64, %p61;
	or.b16  	%rs65, %rs72, %rs73;
	and.b16  	%rs66, %rs65, 255;
	setp.eq.s16 	%p62, %rs66, 0;
	@%p62 bra 	$L__BB0_21;
$L__BB0_18:
	add.s32 	%r10, %r5, 2;
	setp.lt.s32 	%p63, %r10, 0;
	setp.ge.s32 	%p64, %r10, %r11;
	or.pred  	%p65, %p63, %p64;
	@%p65 bra 	$L__BB0_20;
	ld.global.f32 	%f61, [%rd7+8];
	ld.global.f32 	%f63, [%rd8+8];
	mul.wide.u32 	%rd30, %r10, 4;
	add.s64 	%rd31, %rd1, %rd30;
	ld.global.f32 	%f65, [%rd31];
	max.f32 	%f66, %f65, %f63;
	max.f32 	%f68, %f66, %f61;
	setp.gt.f32 	%p66, %f68, %f1;
	min.f32 	%f69, %f65, %f63;
	min.f32 	%f70, %f69, %f61;
	setp.lt.f32 	%p67, %f70, %f1;
	and.b16  	%rs68, %rs72, 255;
	setp.eq.s16 	%p68, %rs68, 0;
	or.pred  	%p69, %p67, %p68;
	and.b16  	%rs69, %rs73, 255;
	setp.eq.s16 	%p70, %rs69, 0;
	or.pred  	%p71, %p66, %p70;
	and.pred  	%p72, %p69, %p71;
	@%p72 bra 	$L__BB0_21;
$L__BB0_20:
	cvta.to.global.u64 	%rd32, %rd9;
	add.s64 	%rd34, %rd32, %rd11;
	mov.b32 	%r18, 1;
	st.global.u32 	[%rd34], %r18;
$L__BB0_21:
	ret;

}


// ===== COMPILED SASS (sm_100) =====

	.target	sm_100

	.elftype	@"ET_EXEC"


//--------------------- .note.nv.tkinfo           --------------------------
	.section	.note.nv.tkinfo,"",@"SHT_NOTE"
	.sectionflags	@"SHF_NOTE_NV_TKINFO"
	.tkinfo
        /*0018*/ 	.word	0x00000002
        /*0030*/ 	.string	""
        /*0030*/ 	.string	"ptxas"
        /*0030*/ 	.string	"Cuda compilation tools, release 13.0, V13.0.88"
        /*0030*/ 	.string	"Build cuda_13.0.r13.0/compiler.36424714_0"
        /*0030*/ 	.string	"-arch sm_100 -m 64 "



//--------------------- .note.nv.cuinfo           --------------------------
	.section	.note.nv.cuinfo,"",@"SHT_NOTE"
	.sectionflags	@"SHF_NOTE_NV_CUINFO"
        /*0018*/ 	.short	0x0002
        /*001a*/ 	.short	0x0064
        /*001c*/ 	.short	0x0082
	.zero		2


//--------------------- .nv.info                  --------------------------
	.section	.nv.info,"",@"SHT_CUDA_INFO"
	.align	4


	//----- nvinfo : EIATTR_REGCOUNT
	.align		4
        /*0000*/ 	.byte	0x04, 0x2f
        /*0002*/ 	.short	(.L_1 - .L_0)
	.align		4
.L_0:
        /*0004*/ 	.word	index@(_Z18identify_keypointsPfPjiif)
        /*0008*/ 	.word	0x0000001d


	//----- nvinfo : EIATTR_FRAME_SIZE
	.align		4
.L_1:
        /*000c*/ 	.byte	0x04, 0x11
        /*000e*/ 	.short	(.L_3 - .L_2)
	.align		4
.L_2:
        /*0010*/ 	.word	index@(_Z18identify_keypointsPfPjiif)
        /*0014*/ 	.word	0x00000000


	//----- nvinfo : EIATTR_MIN_STACK_SIZE
	.align		4
.L_3:
        /*0018*/ 	.byte	0x04, 0x12
        /*001a*/ 	.short	(.L_5 - .L_4)
	.align		4
.L_4:
        /*001c*/ 	.word	index@(_Z18identify_keypointsPfPjiif)
        /*0020*/ 	.word	0x00000000
.L_5:


//--------------------- .nv.compat                --------------------------
	.section	.nv.compat,"",@"SHT_CUDA_COMPAT_INFO"
	.align	4
        /*0000*/ 	.byte	0x02, 0x09, 0x00, 0x00, 0x02, 0x02, 0x01, 0x00, 0x02, 0x05, 0x05, 0x00, 0x03, 0x07, 0x01, 0x01
        /*0010*/ 	.byte	0x02, 0x03, 0x00, 0x00, 0x02, 0x06, 0x01, 0x00, 0x04, 0x0b, 0x08, 0x00, 0x01, 0x00, 0x00, 0x00
        /*0020*/ 	.byte	0x00, 0x00, 0x00, 0x00


//--------------------- .nv.info._Z18identify_keypointsPfPjiif --------------------------
	.section	.nv.info._Z18identify_keypointsPfPjiif,"",@"SHT_CUDA_INFO"
	.sectionflags	@""
	.align	4


	//----- nvinfo : EIATTR_CUDA_API_VERSION
	.align		4
        /*0000*/ 	.byte	0x04, 0x37
        /*0002*/ 	.short	(.L_7 - .L_6)
.L_6:
        /*0004*/ 	.word	0x00000082


	//----- nvinfo : EIATTR_KPARAM_INFO
	.align		4
.L_7:
        /*0008*/ 	.byte	0x04, 0x17
        /*000a*/ 	.short	(.L_9 - .L_8)
.L_8:
        /*000c*/ 	.word	0x00000000
        /*0010*/ 	.short	0x0004
        /*0012*/ 	.short	0x0018
        /*0014*/ 	.byte	0x00, 0xf0, 0x11, 0x00


	//----- nvinfo : EIATTR_KPARAM_INFO
	.align		4
.L_9:
        /*0018*/ 	.byte	0x04, 0x17
        /*001a*/ 	.short	(.L_11 - .L_10)
.L_10:
        /*001c*/ 	.word	0x00000000
        /*0020*/ 	.short	0x0003
        /*0022*/ 	.short	0x0014
        /*0024*/ 	.byte	0x00, 0xf0, 0x11, 0x00


	//----- nvinfo : EIATTR_KPARAM_INFO
	.align		4
.L_11:
        /*0028*/ 	.byte	0x04, 0x17
        /*002a*/ 	.short	(.L_13 - .L_12)
.L_12:
        /*002c*/ 	.word	0x00000000
        /*0030*/ 	.short	0x0002
        /*0032*/ 	.short	0x0010
        /*0034*/ 	.byte	0x00, 0xf0, 0x11, 0x00


	//----- nvinfo : EIATTR_KPARAM_INFO
	.align		4
.L_13:
        /*0038*/ 	.byte	0x04, 0x17
        /*003a*/ 	.short	(.L_15 - .L_14)
.L_14:
        /*003c*/ 	.word	0x00000000
        /*0040*/ 	.short	0x0001
        /*0042*/ 	.short	0x0008
        /*0044*/ 	.byte	0x00, 0xf5, 0x21, 0x00


	//----- nvinfo : EIATTR_KPARAM_INFO
	.align		4
.L_15:
        /*0048*/ 	.byte	0x04, 0x17
        /*004a*/ 	.short	(.L_17 - .L_16)
.L_16:
        /*004c*/ 	.word	0x00000000
        /*0050*/ 	.short	0x0000
        /*0052*/ 	.short	0x0000
        /*0054*/ 	.byte	0x00, 0xf5, 0x21, 0x00


	//----- nvinfo : EIATTR_SPARSE_MMA_MASK
	.align		4
.L_17:
        /*0058*/ 	.byte	0x03, 0x50
        /*005a*/ 	.short	0x0000


	//----- nvinfo : EIATTR_MAXREG_COUNT
	.align		4
        /*005c*/ 	.byte	0x03, 0x1b
        /*005e*/ 	.short	0x00ff


	//----- nvinfo : EIATTR_MERCURY_ISA_VERSION
	.align		4
        /*0060*/ 	.byte	0x03, 0x5f
        /*0062*/ 	.short	0x0101


	//----- nvinfo : EIATTR_VRC_CTA_INIT_COUNT
	.align		4
        /*0064*/ 	.byte	0x02, 0x4a
	.zero		1
	.zero		1


	//----- nvinfo : EIATTR_EXIT_INSTR_OFFSETS
	.align		4
        /*0068*/ 	.byte	0x04, 0x1c
        /*006a*/ 	.short	(.L_19 - .L_18)


	//   ....[0]....
.L_18:
        /*006c*/ 	.word	0x00000070


	//   ....[1]....
        /*0070*/ 	.word	0x00000130


	//   ....[2]....
        /*0074*/ 	.word	0x000002c0


	//   ....[3]....
        /*0078*/ 	.word	0x00000430


	//   ....[4]....
        /*007c*/ 	.word	0x000005d0


	//   ....[5]....
        /*0080*/ 	.word	0x00000740


	//   ....[6]....
        /*0084*/ 	.word	0x00000830


	//   ....[7]....
        /*0088*/ 	.word	0x000009a0


	//   ....[8]....
        /*008c*/ 	.word	0x00000b20


	//   ....[9]....
        /*0090*/ 	.word	0x00000c80


	//   ....[10]....
        /*0094*/ 	.word	0x00000da0


	//   ....[11]....
        /*0098*/ 	.word	0x00000e00


	//----- nvinfo : EIATTR_CRS_STACK_SIZE
	.align		4
.L_19:
        /*009c*/ 	.byte	0x04, 0x1e
        /*009e*/ 	.short	(.L_21 - .L_20)
.L_20:
        /*00a0*/ 	.word	0x00000000


	//----- nvinfo : EIATTR_CBANK_PARAM_SIZE
	.align		4
.L_21:
        /*00a4*/ 	.byte	0x03, 0x19
        /*00a6*/ 	.short	0x001c


	//----- nvinfo : EIATTR_PARAM_CBANK
	.align		4
        /*00a8*/ 	.byte	0x04, 0x0a
        /*00aa*/ 	.short	(.L_23 - .L_22)
	.align		4
.L_22:
        /*00ac*/ 	.word	index@(.nv.constant0._Z18identify_keypointsPfPjiif)
        /*00b0*/ 	.short	0x0380
        /*00b2*/ 	.short	0x001c


	//----- nvinfo : EIATTR_SW_WAR
	.align		4
.L_23:
        /*00b4*/ 	.byte	0x04, 0x36
        /*00b6*/ 	.short	(.L_25 - .L_24)
.L_24:
        /*00b8*/ 	.word	0x00000008
.L_25:


//--------------------- .nv.callgraph             --------------------------
	.section	.nv.callgraph,"",@"SHT_CUDA_CALLGRAPH"
	.align	4
	.sectionentsize	8
	.align		4
        /*0000*/ 	.word	0x00000000
	.align		4
        /*0004*/ 	.word	0xffffffff
	.align		4
        /*0008*/ 	.word	0x00000000
	.align		4
        /*000c*/ 	.word	0xfffffffe
	.align		4
        /*0010*/ 	.word	0x00000000
	.align		4
        /*0014*/ 	.word	0xfffffffd
	.align		4
        /*0018*/ 	.word	0x00000000
	.align		4
        /*001c*/ 	.word	0xfffffffc


//--------------------- .text._Z18identify_keypointsPfPjiif --------------------------
	.section	.text._Z18identify_keypointsPfPjiif,"ax",@progbits
	.align	128
        .global         _Z18identify_keypointsPfPjiif
        .type           _Z18identify_keypointsPfPjiif,@function
        .size           _Z18identify_keypointsPfPjiif,(.L_x_19 - _Z18identify_keypointsPfPjiif)
        .other          _Z18identify_keypointsPfPjiif,@"STO_CUDA_ENTRY STV_DEFAULT"
_Z18identify_keypointsPfPjiif:
.text._Z18identify_keypointsPfPjiif:
[----:B------:R-:W-:Y:S01]  /*0000*/  LDC R1, c[0x0][0x37c] ;  /* 0x0000df00ff017b82 */ /* 0x000fe20000000800 */
[----:B------:R-:W0:Y:S07]  /*0010*/  S2R R0, SR_TID.X ;  /* 0x0000000000007919 */ /* 0x000e2e0000002100 */
[----:B------:R-:W0:Y:S08]  /*0020*/  S2UR UR4, SR_CTAID.X ;  /* 0x00000000000479c3 */ /* 0x000e300000002500 */
[----:B------:R-:W0:Y:S08]  /*0030*/  LDC R19, c[0x0][0x360] ;  /* 0x0000d800ff137b82 */ /* 0x000e300000000800 */
[----:B------:R-:W1:Y:S01]  /*0040*/  LDC R21, c[0x0][0x390] ;  /* 0x0000e400ff157b82 */ /* 0x000e620000000800 */
[----:B0-----:R-:W-:-:S05]  /*0050*/  IMAD R19, R19, UR4, R0 ;  /* 0x0000000413137c24 */ /* 0x001fca000f8e0200 */
[----:B-1----:R-:W-:-:S13]  /*0060*/  ISETP.GE.AND P0, PT, R19, R21, PT ;  /* 0x000000151300720c */ /* 0x002fda0003f06270 */
[----:B------:R-:W-:Y:S05]  /*0070*/  @P0 EXIT ;  /* 0x000000000000094d */ /* 0x000fea0003800000 */
[----:B------:R-:W0:Y:S01]  /*0080*/  LDC.64 R2, c[0x0][0x380] ;  /* 0x0000e000ff027b82 */ /* 0x000e220000000a00 */
[----:B------:R-:W1:Y:S01]  /*0090*/  LDCU.64 UR4, c[0x0][0x358] ;  /* 0x00006b00ff0477ac */ /* 0x000e620008000a00 */
[----:B------:R-:W2:Y:S01]  /*00a0*/  LDCU UR6, c[0x0][0x398] ;  /* 0x00007300ff0677ac */ /* 0x000ea20008000800 */
[----:B0-----:R-:W-:-:S05]  /*00b0*/  IMAD.WIDE R4, R19, 0x4, R2 ;  /* 0x0000000413047825 */ /* 0x001fca00078e0202 */
[----:B-1----:R-:W3:Y:S01]  /*00c0*/  LDG.E R17, desc[UR4][R4.64] ;  /* 0x0000000404117981 */ /* 0x002ee2000c1e1900 */
[----:B--2---:R-:W0:Y:S01]  /*00d0*/  F2F.F64.F32 R8, UR6 ;  /* 0x0000000600087d10 */ /* 0x004e220008201800 */
[----:B------:R-:W-:Y:S01]  /*00e0*/  UMOV UR6, 0x9999999a ;  /* 0x9999999a00067882 */ /* 0x000fe20000000000 */
[----:B------:R-:W-:Y:S02]  /*00f0*/  UMOV UR7, 0x3fe99999 ;  /* 0x3fe9999900077882 */ /* 0x000fe40000000000 */
[----:B0-----:R-:W-:-:S04]  /*0100*/  DMUL R8, R8, UR6 ;  /* 0x0000000608087c28 */ /* 0x001fc80008000000 */
[----:B---3--:R-:W0:Y:S04]  /*0110*/  F2F.F64.F32 R6, |R17| ;  /* 0x4000001100067310 */ /* 0x008e280000201800 */
[----:B0-----:R-:W-:-:S14]  /*0120*/  DSETP.GTU.AND P0, PT, R8, R6, PT ;  /* 0x000000060800722a */ /* 0x001fdc0003f0c000 */
[----:B------:R-:W-:Y:S05]  /*0130*/  @P0 EXIT ;  /* 0x000000000000094d */ /* 0x000fea0003800000 */
[----:B------:R-:W0:Y:S01]  /*0140*/  LDCU UR6, c[0x0][0x394] ;  /* 0x00007280ff0677ac */ /* 0x000e220008000800 */
[----:B------:R-:W-:Y:S01]  /*0150*/  VIADD R18, R19, 0xffffffff ;  /* 0xffffffff13127836 */ /* 0x000fe20000000000 */
[----:B------:R-:W-:Y:S01]  /*0160*/  BSSY.RECONVERGENT B0, `(.L_x_0) ;  /* 0x0000017000007945 */ /* 0x000fe20003800200 */
[----:B------:R-:W-:Y:S02]  /*0170*/  IMAD.MOV.U32 R16, RZ, RZ, 0x1 ;  /* 0x00000001ff107424 */ /* 0x000fe400078e00ff */
[C---:B------:R-:W-:Y:S02]  /*0180*/  IMAD.IADD R11, R18.reuse, 0x1, R21 ;  /* 0x00000001120b7824 */ /* 0x040fe400078e0215 */
[----:B------:R-:W-:Y:S02]  /*0190*/  IMAD.MOV.U32 R0, RZ, RZ, 0x1 ;  /* 0x00000001ff007424 */ /* 0x000fe400078e00ff */
[----:B0-----:R-:W-:Y:S02]  /*01a0*/  VIADD R8, R18, -UR6 ;  /* 0x8000000612087c36 */ /* 0x001fe40008000000 */
[----:B------:R-:W-:-:S03]  /*01b0*/  VIADD R5, R11, -UR6 ;  /* 0x800000060b057c36 */ /* 0x000fc60008000000 */
[----:B------:R-:W-:Y:S01]  /*01c0*/  ISETP.GE.AND P0, PT, R8, R21, PT ;  /* 0x000000150800720c */ /* 0x000fe20003f06270 */
[----:B------:R-:W-:-:S03]  /*01d0*/  IMAD.WIDE R4, R5, 0x4, R2 ;  /* 0x0000000405047825 */ /* 0x000fc600078e0202 */
[----:B------:R-:W-:Y:S01]  /*01e0*/  ISETP.LT.OR P0, PT, R8, RZ, P0 ;  /* 0x000000ff0800720c */ /* 0x000fe20000701670 */
[----:B------:R-:W-:-:S12]  /*01f0*/  IMAD.WIDE R6, R21, 0x4, R4 ;  /* 0x0000000415067825 */ /* 0x000fd800078e0204 */
[----:B------:R-:W-:Y:S05]  /*0200*/  @P0 BRA `(.L_x_1) ;  /* 0x0000000000300947 */ /* 0x000fea0003800000 */
[----:B------:R-:W-:Y:S01]  /*0210*/  IMAD.WIDE.U32 R8, R8, 0x4, R2 ;  /* 0x0000000408087825 */ /* 0x000fe200078e0002 */
[----:B------:R-:W2:Y:S04]  /*0220*/  LDG.E R0, desc[UR4][R4.64] ;  /* 0x0000000404007981 */ /* 0x000ea8000c1e1900 */
[----:B------:R-:W2:Y:S04]  /*0230*/  LDG.E R13, desc[UR4][R6.64] ;  /* 0x00000004060d7981 */ /* 0x000ea8000c1e1900 */
[----:B------:R-:W2:Y:S02]  /*0240*/  LDG.E R8, desc[UR4][R8.64] ;  /* 0x0000000408087981 */ /* 0x000ea4000c1e1900 */
[----:B--2---:R-:W-:-:S02]  /*0250*/  FMNMX3 R10, R8, R13, R0, !PT ;  /* 0x0000000d080a7276 */ /* 0x004fc40007800000 */
[----:B------:R-:W-:Y:S02]  /*0260*/  FMNMX3 R0, R8, R13, R0, PT ;  /* 0x0000000d08007276 */ /* 0x000fe40003800000 */
[-C--:B------:R-:W-:Y:S02]  /*0270*/  FSETP.GT.AND P0, PT, R10, R17.reuse, PT ;  /* 0x000000110a00720b */ /* 0x080fe40003f04000 */
[CC--:B------:R-:W-:Y:S02]  /*0280*/  FSETP.LT.AND P2, PT, R0.reuse, R17.reuse, PT ;  /* 0x000000110000720b */ /* 0x0c0fe40003f41000 */
[----:B------:R-:W-:Y:S02]  /*0290*/  FSETP.GEU.AND P1, PT, R0, R17, PT ;  /* 0x000000110000720b */ /* 0x000fe40003f2e000 */
[----:B------:R-:W-:Y:S02]  /*02a0*/  SEL R0, RZ, 0x1, P0 ;  /* 0x00000001ff007807 */ /* 0x000fe40000000000 */
[----:B------:R-:W-:-:S07]  /*02b0*/  SEL R16, RZ, 0x1, !P1 ;  /* 0x00000001ff107807 */ /* 0x000fce0004800000 */
[----:B------:R-:W-:Y:S05]  /*02c0*/  @P0 EXIT P2 ;  /* 0x000000000000094d */ /* 0x000fea0001000000 */
.L_x_1:
[----:B------:R-:W-:Y:S05]  /*02d0*/  BSYNC.RECONVERGENT B0 ;  /* 0x0000000000007941 */ /* 0x000fea0003800200 */
.L_x_0:
[C---:B------:R-:W-:Y:S01]  /*02e0*/  ISETP.GE.AND P0, PT, R18.reuse, R21, PT ;  /* 0x000000151200720c */ /* 0x040fe20003f06270 */
[----:B------:R-:W-:Y:S01]  /*02f0*/  IMAD.WIDE R8, R11, 0x4, R2 ;  /* 0x000000040b087825 */ /* 0x000fe200078e0202 */
[----:B------:R-:W-:Y:S02]  /*0300*/  BSSY.RECONVERGENT B0, `(.L_x_2) ;  /* 0x0000015000007945 */ /* 0x000fe40003800200 */
[----:B------:R-:W-:Y:S01]  /*0310*/  ISETP.LT.OR P0, PT, R18, RZ, P0 ;  /* 0x000000ff1200720c */ /* 0x000fe20000701670 */
[----:B------:R-:W-:-:S12]  /*0320*/  IMAD.WIDE R10, R21, 0x4, R8 ;  /* 0x00000004150a7825 */ /* 0x000fd800078e0208 */
[----:B------:R-:W-:Y:S05]  /*0330*/  @P0 BRA `(.L_x_3) ;  /* 0x0000000000440947 */ /* 0x000fea0003800000 */
[----:B------:R-:W-:Y:S01]  /*0340*/  IMAD.WIDE.U32 R12, R18, 0x4, R2 ;  /* 0x00000004120c7825 */ /* 0x000fe200078e0002 */
[----:B------:R-:W2:Y:S04]  /*0350*/  LDG.E R15, desc[UR4][R10.64] ;  /* 0x000000040a0f7981 */ /* 0x000ea8000c1e1900 */
[----:B------:R-:W3:Y:S04]  /*0360*/  LDG.E R14, desc[UR4][R8.64] ;  /* 0x00000004080e7981 */ /* 0x000ee8000c1e1900 */
[----:B------:R-:W2:Y:S01]  /*0370*/  LDG.E R12, desc[UR4][R12.64] ;  /* 0x000000040c0c7981 */ /* 0x000ea2000c1e1900 */
[----:B---3--:R-:W-:-:S02]  /*0380*/  FSETP.GT.AND P0, PT, R14, R17, PT ;  /* 0x000000110e00720b */ /* 0x008fc40003f04000 */
[-C--:B------:R-:W-:Y:S02]  /*0390*/  FSETP.GEU.AND P2, PT, R14, R17.reuse, PT ;  /* 0x000000110e00720b */ /* 0x080fe40003f4e000 */
[CC--:B--2---:R-:W-:Y:S02]  /*03a0*/  FMNMX R20, R15.reuse, R12.reuse, !PT ;  /* 0x0000000c0f147209 */ /* 0x0c4fe40007800000 */
[----:B------:R-:W-:Y:S02]  /*03b0*/  FMNMX R22, R15, R12, PT ;  /* 0x0000000c0f167209 */ /* 0x000fe40003800000 */
[-C--:B------:R-:W-:Y:S02]  /*03c0*/  FSETP.GT.AND P1, PT, R20, R17.reuse, PT ;  /* 0x000000111400720b */ /* 0x080fe40003f24000 */
[----:B------:R-:W-:Y:S02]  /*03d0*/  FSETP.GEU.AND P3, PT, R22, R17, PT ;  /* 0x000000111600720b */ /* 0x000fe40003f6e000 */
[----:B------:R-:W-:-:S02]  /*03e0*/  SEL R0, R0, RZ, !P0 ;  /* 0x000000ff00007207 */ /* 0x000fc40004000000 */
[----:B------:R-:W-:Y:S02]  /*03f0*/  SEL R16, R16, RZ, P2 ;  /* 0x000000ff10107207 */ /* 0x000fe40001000000 */
[----:B------:R-:W-:Y:S02]  /*0400*/  SEL R0, R0, RZ, !P1 ;  /* 0x000000ff00007207 */ /* 0x000fe40004800000 */
[----:B------:R-:W-:-:S04]  /*0410*/  SEL R13, R16, RZ, P3 ;  /* 0x000000ff100d7207 */ /* 0x000fc80001800000 */
[----:B------:R-:W-:-:S13]  /*0420*/  LOP3.LUT P0, RZ, R13, 0xff, R0, 0xc8, !PT ;  /* 0x000000ff0dff7812 */ /* 0x000fda000780c800 */
[----:B------:R-:W-:Y:S05]  /*0430*/  @!P0 EXIT ;  /* 0x000000000000894d */ /* 0x000fea0003800000 */
[----:B------:R-:W-:-:S07]  /*0440*/  PRMT R16, R13, 0x7610, R16 ;  /* 0x000076100d107816 */ /* 0x000fce0000000010 */
.L_x_3:
[----:B------:R-:W-:Y:S05]  /*0450*/  BSYNC.RECONVERGENT B0 ;  /* 0x0000000000007941 */ /* 0x000fea0003800200 */
.L_x_2:
[----:B------:R-:W-:Y:S01]  /*0460*/  VIADD R18, R18, UR6 ;  /* 0x0000000612127c36 */ /* 0x000fe20008000000 */
[----:B------:R-:W-:Y:S03]  /*0470*/  BSSY.RECONVERGENT B0, `(.L_x_4) ;  /* 0x0000018000007945 */ /* 0x000fe60003800200 */
[C---:B------:R-:W-:Y:S01]  /*0480*/  IMAD.IADD R13, R18.reuse, 0x1, R21 ;  /* 0x00000001120d7824 */ /* 0x040fe200078e0215 */
[----:B------:R-:W-:-:S03]  /*0490*/  ISETP.GE.AND P0, PT, R18, R21, PT ;  /* 0x000000151200720c */ /* 0x000fc60003f06270 */
[----:B------:R-:W-:Y:S01]  /*04a0*/  IMAD.WIDE R12, R13, 0x4, R2 ;  /* 0x000000040d0c7825 */ /* 0x000fe200078e0202 */
[----:B------:R-:W-:-:S03]  /*04b0*/  ISETP.LT.OR P0, PT, R18, RZ, P0 ;  /* 0x000000ff1200720c */ /* 0x000fc60000701670 */
[----:B------:R-:W-:-:S10]  /*04c0*/  IMAD.WIDE R14, R21, 0x4, R12 ;  /* 0x00000004150e7825 */ /* 0x000fd400078e020c */
[----:B------:R-:W-:Y:S05]  /*04d0*/  @P0 BRA `(.L_x_5) ;  /* 0x0000000000440947 */ /* 0x000fea0003800000 */
[----:B------:R-:W-:Y:S01]  /*04e0*/  IMAD.WIDE.U32 R22, R18, 0x4, R2 ;  /* 0x0000000412167825 */ /* 0x000fe200078e0002 */
[----:B------:R-:W2:Y:S04]  /*04f0*/  LDG.E R24, desc[UR4][R14.64] ;  /* 0x000000040e187981 */ /* 0x000ea8000c1e1900 */
[----:B------:R-:W3:Y:S04]  /*0500*/  LDG.E R20, desc[UR4][R12.64] ;  /* 0x000000040c147981 */ /* 0x000ee8000c1e1900 */
[----:B------:R-:W2:Y:S01]  /*0510*/  LDG.E R23, desc[UR4][R22.64] ;  /* 0x0000000416177981 */ /* 0x000ea2000c1e1900 */
[----:B---3--:R-:W-:-:S02]  /*0520*/  FSETP.GT.AND P0, PT, R20, R17, PT ;  /* 0x000000111400720b */ /* 0x008fc40003f04000 */
[----:B------:R-:W-:Y:S02]  /*0530*/  FSETP.GEU.AND P2, PT, R20, R17, PT ;  /* 0x000000111400720b */ /* 0x000fe40003f4e000 */
        /* <DEDUP_REMOVED lines=11> */
.L_x_5:
[----:B------:R-:W-:Y:S05]  /*05f0*/  BSYNC.RECONVERGENT B0 ;  /* 0x0000000000007941 */ /* 0x000fea0003800200 */
.L_x_4:
[----:B------:R-:W-:Y:S01]  /*0600*/  VIADD R22, R19, -UR6 ;  /* 0x8000000613167c36 */ /* 0x000fe20008000000 */
[----:B------:R-:W-:Y:S04]  /*0610*/  BSSY.RECONVERGENT B0, `(.L_x_6) ;  /* 0x0000015000007945 */ /* 0x000fe80003800200 */
[----:B------:R-:W-:-:S04]  /*0620*/  ISETP.GE.AND P0, PT, R22, R21, PT ;  /* 0x000000151600720c */ /* 0x000fc80003f06270 */
[----:B------:R-:W-:-:S13]  /*0630*/  ISETP.LT.OR P0, PT, R22, RZ, P0 ;  /* 0x000000ff1600720c */ /* 0x000fda0000701670 */
        /* <DEDUP_REMOVED lines=18> */
.L_x_7:
[----:B------:R-:W-:Y:S05]  /*0760*/  BSYNC.RECONVERGENT B0 ;  /* 0x0000000000007941 */ /* 0x000fea0003800200 */
.L_x_6:
[----:B------:R-:W-:Y:S01]  /*0770*/  ISETP.GE.AND P0, PT, R19, RZ, PT ;  /* 0x000000ff1300720c */ /* 0x000fe20003f06270 */
[----:B------:R-:W-:-:S12]  /*0780*/  BSSY.RECONVERGENT B0, `(.L_x_8) ;  /* 0x000000d000007945 */ /* 0x000fd80003800200 */
[----:B------:R-:W-:Y:S05]  /*0790*/  @!P0 BRA `(.L_x_9) ;  /* 0x00000000002c8947 */ /* 0x000fea0003800000 */
[----:B------:R-:W2:Y:S04]  /*07a0*/  LDG.E R20, desc[UR4][R8.64+0x4] ;  /* 0x0000040408147981 */ /* 0x000ea8000c1e1900 */
[----:B------:R-:W2:Y:S02]  /*07b0*/  LDG.E R23, desc[UR4][R10.64+0x4] ;  /* 0x000004040a177981 */ /* 0x000ea4000c1e1900 */
[CC--:B--2---:R-:W-:Y:S02]  /*07c0*/  FMNMX R22, R20.reuse, R23.reuse, !PT ;  /* 0x0000001714167209 */ /* 0x0c4fe40007800000 */
[----:B------:R-:W-:Y:S02]  /*07d0*/  FMNMX R20, R20, R23, PT ;  /* 0x0000001714147209 */ /* 0x000fe40003800000 */
[----:B------:R-:W-:-:S02]  /*07e0*/  FSETP.GT.AND P0, PT, R22, R17, PT ;  /* 0x000000111600720b */ /* 0x000fc40003f04000 */
[----:B------:R-:W-:Y:S02]  /*07f0*/  FSETP.GEU.AND P1, PT, R20, R17, PT ;  /* 0x000000111400720b */ /* 0x000fe40003f2e000 */
[----:B------:R-:W-:Y:S02]  /*0800*/  SEL R0, R0, RZ, !P0 ;  /* 0x000000ff00007207 */ /* 0x000fe40004000000 */
[----:B------:R-:W-:-:S04]  /*0810*/  SEL R23, R16, RZ, P1 ;  /* 0x000000ff10177207 */ /* 0x000fc80000800000 */
[----:B------:R-:W-:-:S13]  /*0820*/  LOP3.LUT P0, RZ, R23, 0xff, R0, 0xc8, !PT ;  /* 0x000000ff17ff7812 */ /* 0x000fda000780c800 */
[----:B------:R-:W-:Y:S05]  /*0830*/  @!P0 EXIT ;  /* 0x000000000000894d */ /* 0x000fea0003800000 */
[----:B------:R-:W-:-:S07]  /*0840*/  PRMT R16, R23, 0x7610, R16 ;  /* 0x0000761017107816 */ /* 0x000fce0000000010 */
.L_x_9:
[----:B------:R-:W-:Y:S05]  /*0850*/  BSYNC.RECONVERGENT B0 ;  /* 0x0000000000007941 */ /* 0x000fea0003800200 */
.L_x_8:
[----:B------:R-:W-:Y:S01]  /*0860*/  VIADD R22, R19, UR6 ;  /* 0x0000000613167c36 */ /* 0x000fe20008000000 */
        /* <DEDUP_REMOVED lines=21> */
.L_x_11:
[----:B------:R-:W-:Y:S05]  /*09c0*/  BSYNC.RECONVERGENT B0 ;  /* 0x0000000000007941 */ /* 0x000fea0003800200 */
.L_x_10:
[----:B------:R-:W-:Y:S01]  /*09d0*/  VIADD R20, R19, 0x1 ;  /* 0x0000000113147836 */ /* 0x000fe20000000000 */
[----:B------:R-:W-:Y:S03]  /*09e0*/  BSSY.RECONVERGENT B0, `(.L_x_12) ;  /* 0x0000016000007945 */ /* 0x000fe60003800200 */
[----:B------:R-:W-:-:S05]  /*09f0*/  VIADD R22, R20, -UR6 ;  /* 0x8000000614167c36 */ /* 0x000fca0008000000 */
        /* <DEDUP_REMOVED lines=20> */
.L_x_13:
[----:B------:R-:W-:Y:S05]  /*0b40*/  BSYNC.RECONVERGENT B0 ;  /* 0x0000000000007941 */ /* 0x000fea0003800200 */
.L_x_12:
[----:B------:R-:W-:Y:S01]  /*0b50*/  ISETP.GE.AND P0, PT, R20, R21, PT ;  /* 0x000000151400720c */ /* 0x000fe20003f06270 */
[----:B------:R-:W-:Y:S03]  /*0b60*/  BSSY.RECONVERGENT B0, `(.L_x_14) ;  /* 0x0000014000007945 */ /* 0x000fe60003800200 */
[----:B------:R-:W-:-:S13]  /*0b70*/  ISETP.LT.OR P0, PT, R19, -0x1, P0 ;  /* 0xffffffff1300780c */ /* 0x000fda0000701670 */
        /* <DEDUP_REMOVED lines=18> */
.L_x_15:
[----:B------:R-:W-:Y:S05]  /*0ca0*/  BSYNC.RECONVERGENT B0 ;  /* 0x0000000000007941 */ /* 0x000fea0003800200 */
.L_x_14:
[----:B------:R-:W-:Y:S01]  /*0cb0*/  VIADD R18, R18, 0x2 ;  /* 0x0000000212127836 */ /* 0x000fe20000000000 */
[----:B------:R-:W-:Y:S04]  /*0cc0*/  BSSY.RECONVERGENT B0, `(.L_x_16) ;  /* 0x000000f000007945 */ /* 0x000fe80003800200 */
[----:B------:R-:W-:-:S04]  /*0cd0*/  ISETP.GE.AND P0, PT, R18, R21, PT ;  /* 0x000000151200720c */ /* 0x000fc80003f06270 */
[----:B------:R-:W-:-:S13]  /*0ce0*/  ISETP.LT.OR P0, PT, R18, RZ, P0 ;  /* 0x000000ff1200720c */ /* 0x000fda0000701670 */
[----:B------:R-:W-:Y:S05]  /*0cf0*/  @P0 BRA `(.L_x_17) ;  /* 0x00000000002c0947 */ /* 0x000fea0003800000 */
[----:B------:R-:W-:Y:S01]  /*0d00*/  IMAD.WIDE.U32 R2, R18, 0x4, R2 ;  /* 0x0000000412027825 */ /* 0x000fe200078e0002 */
[----:B------:R-:W2:Y:S04]  /*0d10*/  LDG.E R12, desc[UR4][R12.64+0x8] ;  /* 0x000008040c0c7981 */ /* 0x000ea8000c1e1900 */
[----:B------:R-:W2:Y:S04]  /*0d20*/  LDG.E R15, desc[UR4][R14.64+0x8] ;  /* 0x000008040e0f7981 */ /* 0x000ea8000c1e1900 */
[----:B------:R-:W2:Y:S01]  /*0d30*/  LDG.E R2, desc[UR4][R2.64] ;  /* 0x0000000402027981 */ /* 0x000ea2000c1e1900 */
[----:B------:R-:W-:-:S02]  /*0d40*/  LOP3.LUT P0, RZ, R16, 0xff, RZ, 0xc0, !PT ;  /* 0x000000ff10ff7812 */ /* 0x000fc4000780c0ff */
[----:B------:R-:W-:Y:S02]  /*0d50*/  LOP3.LUT P1, RZ, R0, 0xff, RZ, 0xc0, !PT ;  /* 0x000000ff00ff7812 */ /* 0x000fe4000782c0ff */
[CCC-:B--2---:R-:W-:Y:S02]  /*0d60*/  FMNMX3 R4, R2.reuse, R15.reuse, R12.reuse, PT ;  /* 0x0000000f02047276 */ /* 0x1c4fe4000380000c */
[----:B------:R-:W-:Y:S02]  /*0d70*/  FMNMX3 R0, R2, R15, R12, !PT ;  /* 0x0000000f02007276 */ /* 0x000fe4000780000c */
[-C--:B------:R-:W-:Y:S02]  /*0d80*/  FSETP.LT.OR P2, PT, R4, R17.reuse, !P0 ;  /* 0x000000110400720b */ /* 0x080fe40004741400 */
[----:B------:R-:W-:-:S13]  /*0d90*/  FSETP.GT.OR P0, PT, R0, R17, !P1 ;  /* 0x000000110000720b */ /* 0x000fda0004f04400 */
[----:B------:R-:W-:Y:S05]  /*0da0*/  @P0 EXIT P2 ;  /* 0x000000000000094d */ /* 0x000fea0001000000 */
.L_x_17:
[----:B------:R-:W-:Y:S05]  /*0db0*/  BSYNC.RECONVERGENT B0 ;  /* 0x0000000000007941 */ /* 0x000fea0003800200 */
.L_x_16:
[----:B------:R-:W0:Y:S01]  /*0dc0*/  LDC.64 R2, c[0x0][0x388] ;  /* 0x0000e200ff027b82 */ /* 0x000e220000000a00 */
[----:B------:R-:W-:Y:S02]  /*0dd0*/  IMAD.MOV.U32 R5, RZ, RZ, 0x1 ;  /* 0x00000001ff057424 */ /* 0x000fe400078e00ff */
[----:B0-----:R-:W-:-:S05]  /*0de0*/  IMAD.WIDE R2, R19, 0x4, R2 ;  /* 0x0000000413027825 */ /* 0x001fca00078e0202 */
[----:B------:R-:W-:Y:S01]  /*0df0*/  STG.E desc[UR4][R2.64], R5 ;  /* 0x0000000502007986 */ /* 0x000fe2000c101904 */
[----:B------:R-:W-:Y:S05]  /*0e00*/  EXIT ;  /* 0x000000000000794d */ /* 0x000fea0003800000 */
.L_x_18:
[----:B------:R-:W-:-:S00]  /*0e10*/  BRA `(.L_x_18) ;  /* 0xfffffffc00fc7947 */ /* 0x000fc0000383ffff */
[----:B------:R-:W-:-:S00]  /*0e20*/  NOP ;  /* 0x0000000000007918 */ /* 0x000fc00000000000 */
        /* <DEDUP_REMOVED lines=13> */
.L_x_19:


//--------------------- .nv.shared.reserved.0     --------------------------
	.section	.nv.shared.reserved.0,"aw",@nobits
	.weak		__nv_reservedSMEM_offset_0_alias
	.size		__nv_reservedSMEM_offset_0_alias, 0, 64
	.other		__nv_reservedSMEM_offset_0_alias,@"STO_CUDA_RESERVED_SHARED STV_DEFAULT"
__nv_reservedSMEM_offset_0_alias:
	.zero		0
	.zero		64


//--------------------- .nv.constant0._Z18identify_keypointsPfPjiif --------------------------
	.section	.nv.constant0._Z18identify_keypointsPfPjiif,"a",@progbits
	.sectionflags	@""
	.align	4
.nv.constant0._Z18identify_keypointsPfPjiif:
	.zero		924


//--------------------- SYMBOLS --------------------------

	.type		.nv.reservedSmem.offset0,@object
	.size		.nv.reservedSmem.offset0,0x4
